//
// Generated by NVIDIA NVVM Compiler
//
// Compiler Build ID: CL-36424714
// Cuda compilation tools, release 13.0, V13.0.88
// Based on NVVM 20.0.0
//

.version 9.0
.target sm_100
.address_size 64

	// .globl	_ZN4aicf4cuda13mse_grad_impl19mse_grad_f32_kernelEPKfS3_Pflf

.visible .entry _ZN4aicf4cuda13mse_grad_impl19mse_grad_f32_kernelEPKfS3_Pflf(
	.param .u64 .ptr .align 1 _ZN4aicf4cuda13mse_grad_impl19mse_grad_f32_kernelEPKfS3_Pflf_param_0,
	.param .u64 .ptr .align 1 _ZN4aicf4cuda13mse_grad_impl19mse_grad_f32_kernelEPKfS3_Pflf_param_1,
	.param .u64 .ptr .align 1 _ZN4aicf4cuda13mse_grad_impl19mse_grad_f32_kernelEPKfS3_Pflf_param_2,
	.param .u64 _ZN4aicf4cuda13mse_grad_impl19mse_grad_f32_kernelEPKfS3_Pflf_param_3,
	.param .f32 _ZN4aicf4cuda13mse_grad_impl19mse_grad_f32_kernelEPKfS3_Pflf_param_4
)
{
	.reg .pred 	%p<2>;
	.reg .b32 	%r<4>;
	.reg .b32 	%f<6>;
	.reg .b64 	%rd<15>;

	ld.param.u64 	%rd2, [_ZN4aicf4cuda13mse_grad_impl19mse_grad_f32_kernelEPKfS3_Pflf_param_0];
	ld.param.u64 	%rd3, [_ZN4aicf4cuda13mse_grad_impl19mse_grad_f32_kernelEPKfS3_Pflf_param_1];
	ld.param.u64 	%rd4, [_ZN4aicf4cuda13mse_grad_impl19mse_grad_f32_kernelEPKfS3_Pflf_param_2];
	ld.param.u64 	%rd5, [_ZN4aicf4cuda13mse_grad_impl19mse_grad_f32_kernelEPKfS3_Pflf_param_3];
	ld.param.f32 	%f1, [_ZN4aicf4cuda13mse_grad_impl19mse_grad_f32_kernelEPKfS3_Pflf_param_4];
	mov.u32 	%r1, %ctaid.x;
	mov.u32 	%r2, %ntid.x;
	mul.wide.u32 	%rd6, %r1, %r2;
	mov.u32 	%r3, %tid.x;
	cvt.u64.u32 	%rd7, %r3;
	add.s64 	%rd1, %rd6, %rd7;
	setp.ge.s64 	%p1, %rd1, %rd5;
	@%p1 bra 	$L__BB0_2;
	cvta.to.global.u64 	%rd8, %rd2;
	cvta.to.global.u64 	%rd9, %rd3;
	cvta.to.global.u64 	%rd10, %rd4;
	shl.b64 	%rd11, %rd1, 2;
	add.s64 	%rd12, %rd8, %rd11;
	ld.global.nc.f32 	%f2, [%rd12];
	add.s64 	%rd13, %rd9, %rd11;
	ld.global.nc.f32 	%f3, [%rd13];
	sub.f32 	%f4, %f2, %f3;
	mul.f32 	%f5, %f1, %f4;
	add.s64 	%rd14, %rd10, %rd11;
	st.global.f32 	[%rd14], %f5;
$L__BB0_2:
	ret;

}


// ===== COMPILED SASS (sm_100) =====

	.target	sm_100

	.elftype	@"ET_EXEC"


//--------------------- .note.nv.tkinfo           --------------------------
	.section	.note.nv.tkinfo,"",@"SHT_NOTE"
	.sectionflags	@"SHF_NOTE_NV_TKINFO"
	.tkinfo
        /*0018*/ 	.word	0x00000002
        /*0030*/ 	.string	""
        /*0030*/ 	.string	"ptxas"
        /*0030*/ 	.string	"Cuda compilation tools, release 13.0, V13.0.88"
        /*0030*/ 	.string	"Build cuda_13.0.r13.0/compiler.36424714_0"
        /*0030*/ 	.string	"-arch sm_100 -m 64 "



//--------------------- .note.nv.cuinfo           --------------------------
	.section	.note.nv.cuinfo,"",@"SHT_NOTE"
	.sectionflags	@"SHF_NOTE_NV_CUINFO"
        /*0018*/ 	.short	0x0002
        /*001a*/ 	.short	0x0064
        /*001c*/ 	.short	0x0082
	.zero		2


//--------------------- .nv.info                  --------------------------
	.section	.nv.info,"",@"SHT_CUDA_INFO"
	.align	4


	//----- nvinfo : EIATTR_REGCOUNT
	.align		4
        /*0000*/ 	.byte	0x04, 0x2f
        /*0002*/ 	.short	(.L_1 - .L_0)
	.align		4
.L_0:
        /*0004*/ 	.word	index@(_ZN4aicf4cuda13mse_grad_impl19mse_grad_f32_kernelEPKfS3_Pflf)
        /*0008*/ 	.word	0x0000000c


	//----- nvinfo : EIATTR_FRAME_SIZE
	.align		4
.L_1:
        /*000c*/ 	.byte	0x04, 0x11
        /*000e*/ 	.short	(.L_3 - .L_2)
	.align		4
.L_2:
        /*0010*/ 	.word	index@(_ZN4aicf4cuda13mse_grad_impl19mse_grad_f32_kernelEPKfS3_Pflf)
        /*0014*/ 	.word	0x00000000


	//----- nvinfo : EIATTR_MIN_STACK_SIZE
	.align		4
.L_3:
        /*0018*/ 	.byte	0x04, 0x12
        /*001a*/ 	.short	(.L_5 - .L_4)
	.align		4
.L_4:
        /*001c*/ 	.word	index@(_ZN4aicf4cuda13mse_grad_impl19mse_grad_f32_kernelEPKfS3_Pflf)
        /*0020*/ 	.word	0x00000000
.L_5:


//--------------------- .nv.compat                --------------------------
	.section	.nv.compat,"",@"SHT_CUDA_COMPAT_INFO"
	.align	4
        /*0000*/ 	.byte	0x02, 0x09, 0x00, 0x00, 0x02, 0x02, 0x01, 0x00, 0x02, 0x05, 0x05, 0x00, 0x03, 0x07, 0x01, 0x01
        /*0010*/ 	.byte	0x02, 0x03, 0x00, 0x00, 0x02, 0x06, 0x01, 0x00, 0x04, 0x0b, 0x08, 0x00, 0x09, 0x00, 0x00, 0x00
        /*0020*/ 	.byte	0x00, 0x00, 0x00, 0x00


//--------------------- .nv.info._ZN4aicf4cuda13mse_grad_impl19mse_grad_f32_kernelEPKfS3_Pflf --------------------------
	.section	.nv.info._ZN4aicf4cuda13mse_grad_impl19mse_grad_f32_kernelEPKfS3_Pflf,"",@"SHT_CUDA_INFO"
	.sectionflags	@""
	.align	4


	//----- nvinfo : EIATTR_CUDA_API_VERSION
	.align		4
        /*0000*/ 	.byte	0x04, 0x37
        /*0002*/ 	.short	(.L_7 - .L_6)
.L_6:
        /*0004*/ 	.word	0x00000082


	//----- nvinfo : EIATTR_KPARAM_INFO
	.align		4
.L_7:
        /*0008*/ 	.byte	0x04, 0x17
        /*000a*/ 	.short	(.L_9 - .L_8)
.L_8:
        /*000c*/ 	.word	0x00000000
        /*0010*/ 	.short	0x0004
        /*0012*/ 	.short	0x0020
        /*0014*/ 	.byte	0x00, 0xf0, 0x11, 0x00


	//----- nvinfo : EIATTR_KPARAM_INFO
	.align		4
.L_9:
        /*0018*/ 	.byte	0x04, 0x17
        /*001a*/ 	.short	(.L_11 - .L_10)
.L_10:
        /*001c*/ 	.word	0x00000000
        /*0020*/ 	.short	0x0003
        /*0022*/ 	.short	0x0018
        /*0024*/ 	.byte	0x00, 0xf0, 0x21, 0x00


	//----- nvinfo : EIATTR_KPARAM_INFO
	.align		4
.L_11:
        /*0028*/ 	.byte	0x04, 0x17
        /*002a*/ 	.short	(.L_13 - .L_12)
.L_12:
        /*002c*/ 	.word	0x00000000
        /*0030*/ 	.short	0x0002
        /*0032*/ 	.short	0x0010
        /*0034*/ 	.byte	0x00, 0xf5, 0x21, 0x00


	//----- nvinfo : EIATTR_KPARAM_INFO
	.align		4
.L_13:
        /*0038*/ 	.byte	0x04, 0x17
        /*003a*/ 	.short	(.L_15 - .L_14)
.L_14:
        /*003c*/ 	.word	0x00000000
        /*0040*/ 	.short	0x0001
        /*0042*/ 	.short	0x0008
        /*0044*/ 	.byte	0x00, 0xf5, 0x21, 0x00


	//----- nvinfo : EIATTR_KPARAM_INFO
	.align		4
.L_15:
        /*0048*/ 	.byte	0x04, 0x17
        /*004a*/ 	.short	(.L_17 - .L_16)
.L_16:
        /*004c*/ 	.word	0x00000000
        /*0050*/ 	.short	0x0000
        /*0052*/ 	.short	0x0000
        /*0054*/ 	.byte	0x00, 0xf5, 0x21, 0x00


	//----- nvinfo : EIATTR_SPARSE_MMA_MASK
	.align		4
.L_17:
        /*0058*/ 	.byte	0x03, 0x50
        /*005a*/ 	.short	0x0000


	//----- nvinfo : EIATTR_MAXREG_COUNT
	.align		4
        /*005c*/ 	.byte	0x03, 0x1b
        /*005e*/ 	.short	0x00ff


	//----- nvinfo : EIATTR_MERCURY_ISA_VERSION
	.align		4
        /*0060*/ 	.byte	0x03, 0x5f
        /*0062*/ 	.short	0x0101


	//----- nvinfo : EIATTR_VRC_CTA_INIT_COUNT
	.align		4
        /*0064*/ 	.byte	0x02, 0x4a
	.zero		1
	.zero		1


	//----- nvinfo : EIATTR_EXIT_INSTR_OFFSETS
	.align		4
        /*0068*/ 	.byte	0x04, 0x1c
        /*006a*/ 	.short	(.L_19 - .L_18)


	//   ....[0]....
.L_18:
        /*006c*/ 	.word	0x00000090


	//   ....[1]....
        /*0070*/ 	.word	0x000001b0


	//----- nvinfo : EIATTR_CBANK_PARAM_SIZE
	.align		4
.L_19:
        /*0074*/ 	.byte	0x03, 0x19
        /*0076*/ 	.short	0x0024


	//----- nvinfo : EIATTR_PARAM_CBANK
	.align		4
        /*0078*/ 	.byte	0x04, 0x0a
        /*007a*/ 	.short	(.L_21 - .L_20)
	.align		4
.L_20:
        /*007c*/ 	.word	index@(.nv.constant0._ZN4aicf4cuda13mse_grad_impl19mse_grad_f32_kernelEPKfS3_Pflf)
        /*0080*/ 	.short	0x0380
        /*0082*/ 	.short	0x0024


	//----- nvinfo : EIATTR_SW_WAR
	.align		4
.L_21:
        /*0084*/ 	.byte	0x04, 0x36
        /*0086*/ 	.short	(.L_23 - .L_22)
.L_22:
        /*0088*/ 	.word	0x00000008
.L_23:


//--------------------- .nv.callgraph             --------------------------
	.section	.nv.callgraph,"",@"SHT_CUDA_CALLGRAPH"
	.align	4
	.sectionentsize	8
	.align		4
        /*0000*/ 	.word	0x00000000
	.align		4
        /*0004*/ 	.word	0xffffffff
	.align		4
        /*0008*/ 	.word	0x00000000
	.align		4
        /*000c*/ 	.word	0xfffffffe
	.align		4
        /*0010*/ 	.word	0x00000000
	.align		4
        /*0014*/ 	.word	0xfffffffd
	.align		4
        /*0018*/ 	.word	0x00000000
	.align		4
        /*001c*/ 	.word	0xfffffffc


//--------------------- .text._ZN4aicf4cuda13mse_grad_impl19mse_grad_f32_kernelEPKfS3_Pflf --------------------------
	.section	.text._ZN4aicf4cuda13mse_grad_impl19mse_grad_f32_kernelEPKfS3_Pflf,"ax",@progbits
	.align	128
        .global         _ZN4aicf4cuda13mse_grad_impl19mse_grad_f32_kernelEPKfS3_Pflf
        .type           _ZN4aicf4cuda13mse_grad_impl19mse_grad_f32_kernelEPKfS3_Pflf,@function
        .size           _ZN4aicf4cuda13mse_grad_impl19mse_grad_f32_kernelEPKfS3_Pflf,(.L_x_1 - _ZN4aicf4cuda13mse_grad_impl19mse_grad_f32_kernelEPKfS3_Pflf)
        .other          _ZN4aicf4cuda13mse_grad_impl19mse_grad_f32_kernelEPKfS3_Pflf,@"STO_CUDA_ENTRY STV_DEFAULT"
_ZN4aicf4cuda13mse_grad_impl19mse_grad_f32_kernelEPKfS3_Pflf:
.text._ZN4aicf4cuda13mse_grad_impl19mse_grad_f32_kernelEPKfS3_Pflf:
[----:B------:R-:W-:Y:S01]  /*0000*/  LDC R1, c[0x0][0x37c] ;  /* 0x0000df00ff017b82 */ /* 0x000fe20000000800 */
[----:B------:R-:W0:Y:S07]  /*0010*/  S2R R2, SR_TID.X ;  /* 0x0000000000027919 */ /* 0x000e2e0000002100 */
[----:B------:R-:W0:Y:S01]  /*0020*/  S2UR UR4, SR_CTAID.X ;  /* 0x00000000000479c3 */ /* 0x000e220000002500 */
[----:B------:R-:W1:Y:S01]  /*0030*/  LDCU.64 UR6, c[0x0][0x398] ;  /* 0x00007300ff0677ac */ /* 0x000e620008000a00 */
[----:B------:R-:W-:-:S06]  /*0040*/  IMAD.MOV.U32 R3, RZ, RZ, RZ ;  /* 0x000000ffff037224 */ /* 0x000fcc00078e00ff */
[----:B------:R-:W0:Y:S02]  /*0050*/  LDC R5, c[0x0][0x360] ;  /* 0x0000d800ff057b82 */ /* 0x000e240000000800 */
[----:B0-----:R-:W-:-:S03]  /*0060*/  IMAD.WIDE.U32 R2, R5, UR4, R2 ;  /* 0x0000000405027c25 */ /* 0x001fc6000f8e0002 */
[----:B-1----:R-:W-:-:S04]  /*0070*/  ISETP.GE.U32.AND P0, PT, R2, UR6, PT ;  /* 0x0000000602007c0c */ /* 0x002fc8000bf06070 */
[----:B------:R-:W-:-:S13]  /*0080*/  ISETP.GE.AND.EX P0, PT, R3, UR7, PT, P0 ;  /* 0x0000000703007c0c */ /* 0x000fda000bf06300 */
[----:B------:R-:W-:Y:S05]  /*0090*/  @P0 EXIT ;  /* 0x000000000000094d */ /* 0x000fea0003800000 */
[----:B------:R-:W0:Y:S01]  /*00a0*/  LDCU.128 UR8, c[0x0][0x380] ;  /* 0x00007000ff0877ac */ /* 0x000e220008000c00 */
[C---:B------:R-:W-:Y:S01]  /*00b0*/  IMAD.SHL.U32 R6, R2.reuse, 0x4, RZ ;  /* 0x0000000402067824 */ /* 0x040fe200078e00ff */
[----:B------:R-:W-:Y:S01]  /*00c0*/  SHF.L.U64.HI R7, R2, 0x2, R3 ;  /* 0x0000000202077819 */ /* 0x000fe20000010203 */
[----:B------:R-:W1:Y:S01]  /*00d0*/  LDCU.64 UR4, c[0x0][0x358] ;  /* 0x00006b00ff0477ac */ /* 0x000e620008000a00 */
[----:B------:R-:W2:Y:S02]  /*00e0*/  LDCU UR6, c[0x0][0x3a0] ;  /* 0x00007400ff0677ac */ /* 0x000ea40008000800 */
[C---:B0-----:R-:W-:Y:S02]  /*00f0*/  IADD3 R4, P1, PT, R6.reuse, UR10, RZ ;  /* 0x0000000a06047c10 */ /* 0x041fe4000ff3e0ff */
[----:B------:R-:W-:Y:S02]  /*0100*/  IADD3 R2, P0, PT, R6, UR8, RZ ;  /* 0x0000000806027c10 */ /* 0x000fe4000ff1e0ff */
[----:B------:R-:W-:-:S02]  /*0110*/  IADD3.X R5, PT, PT, R7, UR11, RZ, P1, !PT ;  /* 0x0000000b07057c10 */ /* 0x000fc40008ffe4ff */
[----:B------:R-:W-:Y:S01]  /*0120*/  IADD3.X R3, PT, PT, R7, UR9, RZ, P0, !PT ;  /* 0x0000000907037c10 */ /* 0x000fe200087fe4ff */
[----:B------:R-:W0:Y:S03]  /*0130*/  LDCU.64 UR8, c[0x0][0x390] ;  /* 0x00007200ff0877ac */ /* 0x000e260008000a00 */
[----:B-1----:R-:W3:Y:S04]  /*0140*/  LDG.E.CONSTANT R5, desc[UR4][R4.64] ;  /* 0x0000000404057981 */ /* 0x002ee8000c1e9900 */
[----:B------:R-:W3:Y:S01]  /*0150*/  LDG.E.CONSTANT R2, desc[UR4][R2.64] ;  /* 0x0000000402027981 */ /* 0x000ee2000c1e9900 */
[----:B0-----:R-:W-:-:S04]  /*0160*/  IADD3 R6, P0, PT, R6, UR8, RZ ;  /* 0x0000000806067c10 */ /* 0x001fc8000ff1e0ff */
[----:B------:R-:W-:Y:S01]  /*0170*/  IADD3.X R7, PT, PT, R7, UR9, RZ, P0, !PT ;  /* 0x0000000907077c10 */ /* 0x000fe200087fe4ff */
[----:B---3--:R-:W-:-:S04]  /*0180*/  FADD R0, R2, -R5 ;  /* 0x8000000502007221 */ /* 0x008fc80000000000 */
[----:B--2---:R-:W-:-:S05]  /*0190*/  FMUL R9, R0, UR6 ;  /* 0x0000000600097c20 */ /* 0x004fca0008400000 */
[----:B------:R-:W-:Y:S01]  /*01a0*/  STG.E desc[UR4][R6.64], R9 ;  /* 0x0000000906007986 */ /* 0x000fe2000c101904 */
[----:B------:R-:W-:Y:S05]  /*01b0*/  EXIT ;  /* 0x000000000000794d */ /* 0x000fea0003800000 */
.L_x_0:
[----:B------:R-:W-:-:S00]  /*01c0*/  BRA `(.L_x_0) ;  /* 0xfffffffc00fc7947 */ /* 0x000fc0000383ffff */
[----:B------:R-:W-:-:S00]  /*01d0*/  NOP ;  /* 0x0000000000007918 */ /* 0x000fc00000000000 */
        /* <DEDUP_REMOVED lines=10> */
.L_x_1:


//--------------------- .nv.shared.reserved.0     --------------------------
	.section	.nv.shared.reserved.0,"aw",@nobits
	.weak		__nv_reservedSMEM_offset_0_alias
	.size		__nv_reservedSMEM_offset_0_alias, 0, 64
	.other		__nv_reservedSMEM_offset_0_alias,@"STO_CUDA_RESERVED_SHARED STV_DEFAULT"
__nv_reservedSMEM_offset_0_alias:
	.zero		0
	.zero		64


//--------------------- .nv.constant0._ZN4aicf4cuda13mse_grad_impl19mse_grad_f32_kernelEPKfS3_Pflf --------------------------
	.section	.nv.constant0._ZN4aicf4cuda13mse_grad_impl19mse_grad_f32_kernelEPKfS3_Pflf,"a",@progbits
	.sectionflags	@""
	.align	4
.nv.constant0._ZN4aicf4cuda13mse_grad_impl19mse_grad_f32_kernelEPKfS3_Pflf:
	.zero		932


//--------------------- SYMBOLS --------------------------

	.type		.nv.reservedSmem.offset0,@object
	.size		.nv.reservedSmem.offset0,0x4
